//
// Generated by NVIDIA NVVM Compiler
//
// Compiler Build ID: CL-36424714
// Cuda compilation tools, release 13.0, V13.0.88
// Based on NVVM 20.0.0
//

.version 9.0
.target sm_100
.address_size 64

	// .globl	default_function_kernel_1

.visible .entry default_function_kernel_1(
	.param .u64 .ptr .align 1 default_function_kernel_1_param_0,
	.param .u64 .ptr .align 1 default_function_kernel_1_param_1,
	.param .u64 .ptr .align 1 default_function_kernel_1_param_2
)
.maxntid 4
{
	.reg .b32 	%r<5>;
	.reg .b32 	%f<7>;
	.reg .b64 	%rd<11>;

	ld.param.u64 	%rd1, [default_function_kernel_1_param_0];
	ld.param.u64 	%rd2, [default_function_kernel_1_param_1];
	ld.param.u64 	%rd3, [default_function_kernel_1_param_2];
	cvta.to.global.u64 	%rd4, %rd1;
	cvta.to.global.u64 	%rd5, %rd3;
	cvta.to.global.u64 	%rd6, %rd2;
	mov.u32 	%r1, %ctaid.x;
	shl.b32 	%r2, %r1, 2;
	mov.u32 	%r3, %tid.x;
	or.b32  	%r4, %r2, %r3;
	mul.wide.u32 	%rd7, %r4, 4;
	add.s64 	%rd8, %rd6, %rd7;
	add.s64 	%rd9, %rd5, %rd7;
	ld.global.nc.f32 	%f1, [%rd9];
	add.s64 	%rd10, %rd4, %rd7;
	ld.global.nc.f32 	%f2, [%rd10];
	sub.f32 	%f3, %f1, %f2;
	mul.f32 	%f4, %f3, 0f3FB8AA3B;
	ex2.approx.f32 	%f5, %f4;
	add.f32 	%f6, %f5, 0f00000000;
	st.global.f32 	[%rd8], %f6;
	ret;

}
	// .globl	default_function_kernel
.visible .entry default_function_kernel(
	.param .u64 .ptr .align 1 default_function_kernel_param_0,
	.param .u64 .ptr .align 1 default_function_kernel_param_1
)
.maxntid 32
{
	.reg .b32 	%r<5>;
	.reg .b32 	%f<3>;
	.reg .b64 	%rd<8>;

	ld.param.u64 	%rd1, [default_function_kernel_param_0];
	ld.param.u64 	%rd2, [default_function_kernel_param_1];
	cvta.to.global.u64 	%rd3, %rd2;
	cvta.to.global.u64 	%rd4, %rd1;
	mov.u32 	%r1, %ctaid.x;
	shl.b32 	%r2, %r1, 5;
	mov.u32 	%r3, %tid.x;
	or.b32  	%r4, %r2, %r3;
	mul.wide.u32 	%rd5, %r4, 4;
	add.s64 	%rd6, %rd4, %rd5;
	add.s64 	%rd7, %rd3, %rd5;
	ld.global.nc.f32 	%f1, [%rd7];
	max.f32 	%f2, %f1, 0fFF7FFFFD;
	st.global.f32 	[%rd6], %f2;
	ret;

}
	// .globl	default_function_kernel_2
.visible .entry default_function_kernel_2(
	.param .u64 .ptr .align 1 default_function_kernel_2_param_0,
	.param .u64 .ptr .align 1 default_function_kernel_2_param_1,
	.param .u64 .ptr .align 1 default_function_kernel_2_param_2,
	.param .u64 .ptr .align 1 default_function_kernel_2_param_3
)
.maxntid 12
{
	.reg .b32 	%r<4>;
	.reg .b32 	%f<7>;
	.reg .b64 	%rd<14>;

	ld.param.u64 	%rd1, [default_function_kernel_2_param_0];
	ld.param.u64 	%rd2, [default_function_kernel_2_param_1];
	ld.param.u64 	%rd3, [default_function_kernel_2_param_2];
	ld.param.u64 	%rd4, [default_function_kernel_2_param_3];
	cvta.to.global.u64 	%rd5, %rd2;
	cvta.to.global.u64 	%rd6, %rd3;
	cvta.to.global.u64 	%rd7, %rd1;
	cvta.to.global.u64 	%rd8, %rd4;
	mov.u32 	%r1, %ctaid.x;
	mov.u32 	%r2, %tid.x;
	mad.lo.s32 	%r3, %r1, 12, %r2;
	mul.wide.u32 	%rd9, %r3, 4;
	add.s64 	%rd10, %rd8, %rd9;
	ld.global.nc.f32 	%f1, [%rd10];
	add.s64 	%rd11, %rd7, %rd9;
	ld.global.nc.f32 	%f2, [%rd11];
	sub.f32 	%f3, %f1, %f2;
	add.s64 	%rd12, %rd6, %rd9;
	ld.global.nc.f32 	%f4, [%rd12];
	lg2.approx.f32 	%f5, %f4;
	fma.rn.f32 	%f6, %f5, 0fBF317218, %f3;
	add.s64 	%rd13, %rd5, %rd9;
	st.global.f32 	[%rd13], %f6;
	ret;

}


// ===== COMPILED SASS (sm_100) =====

	.target	sm_100

	.elftype	@"ET_EXEC"


//--------------------- .note.nv.tkinfo           --------------------------
	.section	.note.nv.tkinfo,"",@"SHT_NOTE"
	.sectionflags	@"SHF_NOTE_NV_TKINFO"
	.tkinfo
        /*0018*/ 	.word	0x00000002
        /*0030*/ 	.string	""
        /*0030*/ 	.string	"ptxas"
        /*0030*/ 	.string	"Cuda compilation tools, release 13.0, V13.0.88"
        /*0030*/ 	.string	"Build cuda_13.0.r13.0/compiler.36424714_0"
        /*0030*/ 	.string	"-arch sm_100 -m 64 "



//--------------------- .note.nv.cuinfo           --------------------------
	.section	.note.nv.cuinfo,"",@"SHT_NOTE"
	.sectionflags	@"SHF_NOTE_NV_CUINFO"
        /*0018*/ 	.short	0x0002
        /*001a*/ 	.short	0x0064
        /*001c*/ 	.short	0x0082
	.zero		2


//--------------------- .nv.info                  --------------------------
	.section	.nv.info,"",@"SHT_CUDA_INFO"
	.align	4


	//----- nvinfo : EIATTR_REGCOUNT
	.align		4
        /*0000*/ 	.byte	0x04, 0x2f
        /*0002*/ 	.short	(.L_1 - .L_0)
	.align		4
.L_0:
        /*0004*/ 	.word	index@(default_function_kernel_1)
        /*0008*/ 	.word	0x0000000c


	//----- nvinfo : EIATTR_FRAME_SIZE
	.align		4
.L_1:
        /*000c*/ 	.byte	0x04, 0x11
        /*000e*/ 	.short	(.L_3 - .L_2)
	.align		4
.L_2:
        /*0010*/ 	.word	index@(default_function_kernel_1)
        /*0014*/ 	.word	0x00000000


	//----- nvinfo : EIATTR_REGCOUNT
	.align		4
.L_3:
        /*0018*/ 	.byte	0x04, 0x2f
        /*001a*/ 	.short	(.L_5 - .L_4)
	.align		4
.L_4:
        /*001c*/ 	.word	index@(default_function_kernel)
        /*0020*/ 	.word	0x0000000a


	//----- nvinfo : EIATTR_FRAME_SIZE
	.align		4
.L_5:
        /*0024*/ 	.byte	0x04, 0x11
        /*0026*/ 	.short	(.L_7 - .L_6)
	.align		4
.L_6:
        /*0028*/ 	.word	index@(default_function_kernel)
        /*002c*/ 	.word	0x00000000


	//----- nvinfo : EIATTR_REGCOUNT
	.align		4
.L_7:
        /*0030*/ 	.byte	0x04, 0x2f
        /*0032*/ 	.short	(.L_9 - .L_8)
	.align		4
.L_8:
        /*0034*/ 	.word	index@(default_function_kernel_2)
        /*0038*/ 	.word	0x00000010


	//----- nvinfo : EIATTR_FRAME_SIZE
	.align		4
.L_9:
        /*003c*/ 	.byte	0x04, 0x11
        /*003e*/ 	.short	(.L_11 - .L_10)
	.align		4
.L_10:
        /*0040*/ 	.word	index@(default_function_kernel_2)
        /*0044*/ 	.word	0x00000000


	//----- nvinfo : EIATTR_MIN_STACK_SIZE
	.align		4
.L_11:
        /*0048*/ 	.byte	0x04, 0x12
        /*004a*/ 	.short	(.L_13 - .L_12)
	.align		4
.L_12:
        /*004c*/ 	.word	index@(default_function_kernel_2)
        /*0050*/ 	.word	0x00000000


	//----- nvinfo : EIATTR_MIN_STACK_SIZE
	.align		4
.L_13:
        /*0054*/ 	.byte	0x04, 0x12
        /*0056*/ 	.short	(.L_15 - .L_14)
	.align		4
.L_14:
        /*0058*/ 	.word	index@(default_function_kernel)
        /*005c*/ 	.word	0x00000000


	//----- nvinfo : EIATTR_MIN_STACK_SIZE
	.align		4
.L_15:
        /*0060*/ 	.byte	0x04, 0x12
        /*0062*/ 	.short	(.L_17 - .L_16)
	.align		4
.L_16:
        /*0064*/ 	.word	index@(default_function_kernel_1)
        /*0068*/ 	.word	0x00000000
.L_17:


//--------------------- .nv.compat                --------------------------
	.section	.nv.compat,"",@"SHT_CUDA_COMPAT_INFO"
	.align	4
        /*0000*/ 	.byte	0x02, 0x09, 0x00, 0x00, 0x02, 0x02, 0x01, 0x00, 0x02, 0x05, 0x05, 0x00, 0x03, 0x07, 0x01, 0x01
        /*0010*/ 	.byte	0x02, 0x03, 0x00, 0x00, 0x02, 0x06, 0x01, 0x00, 0x04, 0x0b, 0x08, 0x00, 0x01, 0x00, 0x00, 0x00
        /*0020*/ 	.byte	0x00, 0x00, 0x00, 0x00


//--------------------- .nv.info.default_function_kernel_2 --------------------------
	.section	.nv.info.default_function_kernel_2,"",@"SHT_CUDA_INFO"
	.sectionflags	@""
	.align	4


	//----- nvinfo : EIATTR_CUDA_API_VERSION
	.align		4
        /*0000*/ 	.byte	0x04, 0x37
        /*0002*/ 	.short	(.L_19 - .L_18)
.L_18:
        /*0004*/ 	.word	0x00000082


	//----- nvinfo : EIATTR_KPARAM_INFO
	.align		4
.L_19:
        /*0008*/ 	.byte	0x04, 0x17
        /*000a*/ 	.short	(.L_21 - .L_20)
.L_20:
        /*000c*/ 	.word	0x00000000
        /*0010*/ 	.short	0x0003
        /*0012*/ 	.short	0x0018
        /*0014*/ 	.byte	0x00, 0xf5, 0x21, 0x00


	//----- nvinfo : EIATTR_KPARAM_INFO
	.align		4
.L_21:
        /*0018*/ 	.byte	0x04, 0x17
        /*001a*/ 	.short	(.L_23 - .L_22)
.L_22:
        /*001c*/ 	.word	0x00000000
        /*0020*/ 	.short	0x0002
        /*0022*/ 	.short	0x0010
        /*0024*/ 	.byte	0x00, 0xf5, 0x21, 0x00


	//----- nvinfo : EIATTR_KPARAM_INFO
	.align		4
.L_23:
        /*0028*/ 	.byte	0x04, 0x17
        /*002a*/ 	.short	(.L_25 - .L_24)
.L_24:
        /*002c*/ 	.word	0x00000000
        /*0030*/ 	.short	0x0001
        /*0032*/ 	.short	0x0008
        /*0034*/ 	.byte	0x00, 0xf5, 0x21, 0x00


	//----- nvinfo : EIATTR_KPARAM_INFO
	.align		4
.L_25:
        /*0038*/ 	.byte	0x04, 0x17
        /*003a*/ 	.short	(.L_27 - .L_26)
.L_26:
        /*003c*/ 	.word	0x00000000
        /*0040*/ 	.short	0x0000
        /*0042*/ 	.short	0x0000
        /*0044*/ 	.byte	0x00, 0xf5, 0x21, 0x00


	//----- nvinfo : EIATTR_SPARSE_MMA_MASK
	.align		4
.L_27:
        /*0048*/ 	.byte	0x03, 0x50
        /*004a*/ 	.short	0x0000


	//----- nvinfo : EIATTR_MAXREG_COUNT
	.align		4
        /*004c*/ 	.byte	0x03, 0x1b
        /*004e*/ 	.short	0x00ff


	//----- nvinfo : EIATTR_MERCURY_ISA_VERSION
	.align		4
        /*0050*/ 	.byte	0x03, 0x5f
        /*0052*/ 	.short	0x0101


	//----- nvinfo : EIATTR_VRC_CTA_INIT_COUNT
	.align		4
        /*0054*/ 	.byte	0x02, 0x4a
	.zero		1
	.zero		1


	//----- nvinfo : EIATTR_EXIT_INSTR_OFFSETS
	.align		4
        /*0058*/ 	.byte	0x04, 0x1c
        /*005a*/ 	.short	(.L_29 - .L_28)


	//   ....[0]....
.L_28:
        /*005c*/ 	.word	0x00000170


	//----- nvinfo : EIATTR_MAX_THREADS
	.align		4
.L_29:
        /*0060*/ 	.byte	0x04, 0x05
        /*0062*/ 	.short	(.L_31 - .L_30)
.L_30:
        /*0064*/ 	.word	0x0000000c
        /*0068*/ 	.word	0x00000001
        /*006c*/ 	.word	0x00000001


	//----- nvinfo : EIATTR_CBANK_PARAM_SIZE
	.align		4
.L_31:
        /*0070*/ 	.byte	0x03, 0x19
        /*0072*/ 	.short	0x0020


	//----- nvinfo : EIATTR_PARAM_CBANK
	.align		4
        /*0074*/ 	.byte	0x04, 0x0a
        /*0076*/ 	.short	(.L_33 - .L_32)
	.align		4
.L_32:
        /*0078*/ 	.word	index@(.nv.constant0.default_function_kernel_2)
        /*007c*/ 	.short	0x0380
        /*007e*/ 	.short	0x0020


	//----- nvinfo : EIATTR_SW_WAR
	.align		4
.L_33:
        /*0080*/ 	.byte	0x04, 0x36
        /*0082*/ 	.short	(.L_35 - .L_34)
.L_34:
        /*0084*/ 	.word	0x00000008
.L_35:


//--------------------- .nv.info.default_function_kernel --------------------------
	.section	.nv.info.default_function_kernel,"",@"SHT_CUDA_INFO"
	.sectionflags	@""
	.align	4


	//----- nvinfo : EIATTR_CUDA_API_VERSION
	.align		4
        /*0000*/ 	.byte	0x04, 0x37
        /*0002*/ 	.short	(.L_37 - .L_36)
.L_36:
        /*0004*/ 	.word	0x00000082


	//----- nvinfo : EIATTR_KPARAM_INFO
	.align		4
.L_37:
        /*0008*/ 	.byte	0x04, 0x17
        /*000a*/ 	.short	(.L_39 - .L_38)
.L_38:
        /*000c*/ 	.word	0x00000000
        /*0010*/ 	.short	0x0001
        /*0012*/ 	.short	0x0008
        /*0014*/ 	.byte	0x00, 0xf5, 0x21, 0x00


	//----- nvinfo : EIATTR_KPARAM_INFO
	.align		4
.L_39:
        /*0018*/ 	.byte	0x04, 0x17
        /*001a*/ 	.short	(.L_41 - .L_40)
.L_40:
        /*001c*/ 	.word	0x00000000
        /*0020*/ 	.short	0x0000
        /*0022*/ 	.short	0x0000
        /*0024*/ 	.byte	0x00, 0xf5, 0x21, 0x00


	//----- nvinfo : EIATTR_SPARSE_MMA_MASK
	.align		4
.L_41:
        /*0028*/ 	.byte	0x03, 0x50
        /*002a*/ 	.short	0x0000


	//----- nvinfo : EIATTR_MAXREG_COUNT
	.align		4
        /*002c*/ 	.byte	0x03, 0x1b
        /*002e*/ 	.short	0x00ff


	//----- nvinfo : EIATTR_MERCURY_ISA_VERSION
	.align		4
        /*0030*/ 	.byte	0x03, 0x5f
        /*0032*/ 	.short	0x0101


	//----- nvinfo : EIATTR_VRC_CTA_INIT_COUNT
	.align		4
        /*0034*/ 	.byte	0x02, 0x4a
	.zero		1
	.zero		1


	//----- nvinfo : EIATTR_EXIT_INSTR_OFFSETS
	.align		4
        /*0038*/ 	.byte	0x04, 0x1c
        /*003a*/ 	.short	(.L_43 - .L_42)


	//   ....[0]....
.L_42:
        /*003c*/ 	.word	0x000000d0


	//----- nvinfo : EIATTR_MAX_THREADS
	.align		4
.L_43:
        /*0040*/ 	.byte	0x04, 0x05
        /*0042*/ 	.short	(.L_45 - .L_44)
.L_44:
        /*0044*/ 	.word	0x00000020
        /*0048*/ 	.word	0x00000001
        /*004c*/ 	.word	0x00000001


	//----- nvinfo : EIATTR_CBANK_PARAM_SIZE
	.align		4
.L_45:
        /*0050*/ 	.byte	0x03, 0x19
        /*0052*/ 	.short	0x0010


	//----- nvinfo : EIATTR_PARAM_CBANK
	.align		4
        /*0054*/ 	.byte	0x04, 0x0a
        /*0056*/ 	.short	(.L_47 - .L_46)
	.align		4
.L_46:
        /*0058*/ 	.word	index@(.nv.constant0.default_function_kernel)
        /*005c*/ 	.short	0x0380
        /*005e*/ 	.short	0x0010


	//----- nvinfo : EIATTR_SW_WAR
	.align		4
.L_47:
        /*0060*/ 	.byte	0x04, 0x36
        /*0062*/ 	.short	(.L_49 - .L_48)
.L_48:
        /*0064*/ 	.word	0x00000008
.L_49:


//--------------------- .nv.info.default_function_kernel_1 --------------------------
	.section	.nv.info.default_function_kernel_1,"",@"SHT_CUDA_INFO"
	.sectionflags	@""
	.align	4


	//----- nvinfo : EIATTR_CUDA_API_VERSION
	.align		4
        /*0000*/ 	.byte	0x04, 0x37
        /*0002*/ 	.short	(.L_51 - .L_50)
.L_50:
        /*0004*/ 	.word	0x00000082


	//----- nvinfo : EIATTR_KPARAM_INFO
	.align		4
.L_51:
        /*0008*/ 	.byte	0x04, 0x17
        /*000a*/ 	.short	(.L_53 - .L_52)
.L_52:
        /*000c*/ 	.word	0x00000000
        /*0010*/ 	.short	0x0002
        /*0012*/ 	.short	0x0010
        /*0014*/ 	.byte	0x00, 0xf5, 0x21, 0x00


	//----- nvinfo : EIATTR_KPARAM_INFO
	.align		4
.L_53:
        /*0018*/ 	.byte	0x04, 0x17
        /*001a*/ 	.short	(.L_55 - .L_54)
.L_54:
        /*001c*/ 	.word	0x00000000
        /*0020*/ 	.short	0x0001
        /*0022*/ 	.short	0x0008
        /*0024*/ 	.byte	0x00, 0xf5, 0x21, 0x00


	//----- nvinfo : EIATTR_KPARAM_INFO
	.align		4
.L_55:
        /*0028*/ 	.byte	0x04, 0x17
        /*002a*/ 	.short	(.L_57 - .L_56)
.L_56:
        /*002c*/ 	.word	0x00000000
        /*0030*/ 	.short	0x0000
        /*0032*/ 	.short	0x0000
        /*0034*/ 	.byte	0x00, 0xf5, 0x21, 0x00


	//----- nvinfo : EIATTR_SPARSE_MMA_MASK
	.align		4
.L_57:
        /*0038*/ 	.byte	0x03, 0x50
        /*003a*/ 	.short	0x0000


	//----- nvinfo : EIATTR_MAXREG_COUNT
	.align		4
        /*003c*/ 	.byte	0x03, 0x1b
        /*003e*/ 	.short	0x00ff


	//----- nvinfo : EIATTR_MERCURY_ISA_VERSION
	.align		4
        /*0040*/ 	.byte	0x03, 0x5f
        /*0042*/ 	.short	0x0101


	//----- nvinfo : EIATTR_VRC_CTA_INIT_COUNT
	.align		4
        /*0044*/ 	.byte	0x02, 0x4a
	.zero		1
	.zero		1


	//----- nvinfo : EIATTR_EXIT_INSTR_OFFSETS
	.align		4
        /*0048*/ 	.byte	0x04, 0x1c
        /*004a*/ 	.short	(.L_59 - .L_58)


	//   ....[0]....
.L_58:
        /*004c*/ 	.word	0x00000160


	//----- nvinfo : EIATTR_MAX_THREADS
	.align		4
.L_59:
        /*0050*/ 	.byte	0x04, 0x05
        /*0052*/ 	.short	(.L_61 - .L_60)
.L_60:
        /*0054*/ 	.word	0x00000004
        /*0058*/ 	.word	0x00000001
        /*005c*/ 	.word	0x00000001


	//----- nvinfo : EIATTR_CBANK_PARAM_SIZE
	.align		4
.L_61:
        /*0060*/ 	.byte	0x03, 0x19
        /*0062*/ 	.short	0x0018


	//----- nvinfo : EIATTR_PARAM_CBANK
	.align		4
        /*0064*/ 	.byte	0x04, 0x0a
        /*0066*/ 	.short	(.L_63 - .L_62)
	.align		4
.L_62:
        /*0068*/ 	.word	index@(.nv.constant0.default_function_kernel_1)
        /*006c*/ 	.short	0x0380
        /*006e*/ 	.short	0x0018


	//----- nvinfo : EIATTR_SW_WAR
	.align		4
.L_63:
        /*0070*/ 	.byte	0x04, 0x36
        /*0072*/ 	.short	(.L_65 - .L_64)
.L_64:
        /*0074*/ 	.word	0x00000008
.L_65:


//--------------------- .nv.callgraph             --------------------------
	.section	.nv.callgraph,"",@"SHT_CUDA_CALLGRAPH"
	.align	4
	.sectionentsize	8
	.align		4
        /*0000*/ 	.word	0x00000000
	.align		4
        /*0004*/ 	.word	0xffffffff
	.align		4
        /*0008*/ 	.word	0x00000000
	.align		4
        /*000c*/ 	.word	0xfffffffe
	.align		4
        /*0010*/ 	.word	0x00000000
	.align		4
        /*0014*/ 	.word	0xfffffffd
	.align		4
        /*0018*/ 	.word	0x00000000
	.align		4
        /*001c*/ 	.word	0xfffffffc


//--------------------- .text.default_function_kernel_2 --------------------------
	.section	.text.default_function_kernel_2,"ax",@progbits
	.align	128
        .global         default_function_kernel_2
        .type           default_function_kernel_2,@function
        .size           default_function_kernel_2,(.L_x_3 - default_function_kernel_2)
        .other          default_function_kernel_2,@"STO_CUDA_ENTRY STV_DEFAULT"
default_function_kernel_2:
.text.default_function_kernel_2:
[----:B------:R-:W-:Y:S01]  /*0000*/  LDC R1, c[0x0][0x37c] ;  /* 0x0000df00ff017b82 */ /* 0x000fe20000000800 */
[----:B------:R-:W0:Y:S07]  /*0010*/  S2R R11, SR_CTAID.X ;  /* 0x00000000000b7919 */ /* 0x000e2e0000002500 */
[----:B------:R-:W1:Y:S01]  /*0020*/  LDC.64 R6, c[0x0][0x390] ;  /* 0x0000e400ff067b82 */ /* 0x000e620000000a00 */
[----:B------:R-:W2:Y:S01]  /*0030*/  LDCU.64 UR4, c[0x0][0x358] ;  /* 0x00006b00ff0477ac */ /* 0x000ea20008000a00 */
[----:B------:R-:W0:Y:S06]  /*0040*/  S2R R0, SR_TID.X ;  /* 0x0000000000007919 */ /* 0x000e2c0000002100 */
[----:B------:R-:W3:Y:S08]  /*0050*/  LDC.64 R2, c[0x0][0x398] ;  /* 0x0000e600ff027b82 */ /* 0x000ef00000000a00 */
[----:B------:R-:W4:Y:S08]  /*0060*/  LDC.64 R4, c[0x0][0x380] ;  /* 0x0000e000ff047b82 */ /* 0x000f300000000a00 */
[----:B------:R-:W5:Y:S01]  /*0070*/  LDC.64 R8, c[0x0][0x388] ;  /* 0x0000e200ff087b82 */ /* 0x000f620000000a00 */
[----:B0-----:R-:W-:-:S04]  /*0080*/  IMAD R11, R11, 0xc, R0 ;  /* 0x0000000c0b0b7824 */ /* 0x001fc800078e0200 */
[----:B-1----:R-:W-:-:S05]  /*0090*/  IMAD.WIDE.U32 R6, R11, 0x4, R6 ;  /* 0x000000040b067825 */ /* 0x002fca00078e0006 */
[----:B--2---:R5:W2:Y:S01]  /*00a0*/  LDG.E.CONSTANT R10, desc[UR4][R6.64] ;  /* 0x00000004060a7981 */ /* 0x004aa2000c1e9900 */
[----:B---3--:R-:W-:-:S04]  /*00b0*/  IMAD.WIDE.U32 R2, R11, 0x4, R2 ;  /* 0x000000040b027825 */ /* 0x008fc800078e0002 */
[C---:B----4-:R-:W-:Y:S02]  /*00c0*/  IMAD.WIDE.U32 R4, R11.reuse, 0x4, R4 ;  /* 0x000000040b047825 */ /* 0x050fe400078e0004 */
[----:B------:R-:W3:Y:S04]  /*00d0*/  LDG.E.CONSTANT R2, desc[UR4][R2.64] ;  /* 0x0000000402027981 */ /* 0x000ee8000c1e9900 */
[----:B------:R-:W3:Y:S01]  /*00e0*/  LDG.E.CONSTANT R5, desc[UR4][R4.64] ;  /* 0x0000000404057981 */ /* 0x000ee2000c1e9900 */
[----:B-----5:R-:W-:Y:S01]  /*00f0*/  IMAD.WIDE.U32 R6, R11, 0x4, R8 ;  /* 0x000000040b067825 */ /* 0x020fe200078e0008 */
[----:B--2---:R-:W-:-:S03]  /*0100*/  FSETP.GEU.AND P0, PT, |R10|, 1.175494350822287508e-38, PT ;  /* 0x008000000a00780b */ /* 0x004fc60003f0e200 */
[----:B---3--:R-:W-:-:S10]  /*0110*/  FADD R0, R2, -R5 ;  /* 0x8000000502007221 */ /* 0x008fd40000000000 */
[----:B------:R-:W-:-:S04]  /*0120*/  @!P0 FMUL R10, R10, 16777216 ;  /* 0x4b8000000a0a8820 */ /* 0x000fc80000400000 */
[----:B------:R-:W0:Y:S02]  /*0130*/  MUFU.LG2 R13, R10 ;  /* 0x0000000a000d7308 */ /* 0x000e240000000c00 */
[----:B0-----:R-:W-:-:S04]  /*0140*/  @!P0 FADD R13, R13, -24 ;  /* 0xc1c000000d0d8421 */ /* 0x001fc80000000000 */
[----:B------:R-:W-:-:S05]  /*0150*/  FFMA R13, R13, -0.69314718246459960938, R0 ;  /* 0xbf3172180d0d7823 */ /* 0x000fca0000000000 */
[----:B------:R-:W-:Y:S01]  /*0160*/  STG.E desc[UR4][R6.64], R13 ;  /* 0x0000000d06007986 */ /* 0x000fe2000c101904 */
[----:B------:R-:W-:Y:S05]  /*0170*/  EXIT ;  /* 0x000000000000794d */ /* 0x000fea0003800000 */
.L_x_0:
[----:B------:R-:W-:-:S00]  /*0180*/  BRA `(.L_x_0) ;  /* 0xfffffffc00fc7947 */ /* 0x000fc0000383ffff */
[----:B------:R-:W-:-:S00]  /*0190*/  NOP ;  /* 0x0000000000007918 */ /* 0x000fc00000000000 */
        /* <DEDUP_REMOVED lines=14> */
.L_x_3:


//--------------------- .text.default_function_kernel --------------------------
	.section	.text.default_function_kernel,"ax",@progbits
	.align	128
        .global         default_function_kernel
        .type           default_function_kernel,@function
        .size           default_function_kernel,(.L_x_4 - default_function_kernel)
        .other          default_function_kernel,@"STO_CUDA_ENTRY STV_DEFAULT"
default_function_kernel:
.text.default_function_kernel:
[----:B------:R-:W-:Y:S01]  /*0000*/  LDC R1, c[0x0][0x37c] ;  /* 0x0000df00ff017b82 */ /* 0x000fe20000000800 */
[----:B------:R-:W0:Y:S07]  /*0010*/  S2R R7, SR_TID.X ;  /* 0x0000000000077919 */ /* 0x000e2e0000002100 */
[----:B------:R-:W1:Y:S01]  /*0020*/  S2UR UR4, SR_CTAID.X ;  /* 0x00000000000479c3 */ /* 0x000e620000002500 */
[----:B------:R-:W2:Y:S07]  /*0030*/  LDCU.64 UR6, c[0x0][0x358] ;  /* 0x00006b00ff0677ac */ /* 0x000eae0008000a00 */
[----:B------:R-:W3:Y:S08]  /*0040*/  LDC.64 R4, c[0x0][0x388] ;  /* 0x0000e200ff047b82 */ /* 0x000ef00000000a00 */
[----:B------:R-:W4:Y:S01]  /*0050*/  LDC.64 R2, c[0x0][0x380] ;  /* 0x0000e000ff027b82 */ /* 0x000f220000000a00 */
[----:B-1----:R-:W-:-:S06]  /*0060*/  USHF.L.U32 UR4, UR4, 0x5, URZ ;  /* 0x0000000504047899 */ /* 0x002fcc00080006ff */
[----:B0-----:R-:W-:-:S05]  /*0070*/  LOP3.LUT R7, R7, UR4, RZ, 0xfc, !PT ;  /* 0x0000000407077c12 */ /* 0x001fca000f8efcff */
[----:B---3--:R-:W-:-:S06]  /*0080*/  IMAD.WIDE.U32 R4, R7, 0x4, R4 ;  /* 0x0000000407047825 */ /* 0x008fcc00078e0004 */
[----:B--2---:R-:W2:Y:S01]  /*0090*/  LDG.E.CONSTANT R4, desc[UR6][R4.64] ;  /* 0x0000000604047981 */ /* 0x004ea2000c1e9900 */
[----:B----4-:R-:W-:Y:S01]  /*00a0*/  IMAD.WIDE.U32 R2, R7, 0x4, R2 ;  /* 0x0000000407027825 */ /* 0x010fe200078e0002 */
[----:B--2---:R-:W-:-:S05]  /*00b0*/  FMNMX R7, R4, -3.40282306073709652508e+38, !PT ;  /* 0xff7ffffd04077809 */ /* 0x004fca0007800000 */
[----:B------:R-:W-:Y:S01]  /*00c0*/  STG.E desc[UR6][R2.64], R7 ;  /* 0x0000000702007986 */ /* 0x000fe2000c101906 */
[----:B------:R-:W-:Y:S05]  /*00d0*/  EXIT ;  /* 0x000000000000794d */ /* 0x000fea0003800000 */
.L_x_1:
        /* <DEDUP_REMOVED lines=10> */
.L_x_4:


//--------------------- .text.default_function_kernel_1 --------------------------
	.section	.text.default_function_kernel_1,"ax",@progbits
	.align	128
        .global         default_function_kernel_1
        .type           default_function_kernel_1,@function
        .size           default_function_kernel_1,(.L_x_5 - default_function_kernel_1)
        .other          default_function_kernel_1,@"STO_CUDA_ENTRY STV_DEFAULT"
default_function_kernel_1:
.text.default_function_kernel_1:
[----:B------:R-:W-:Y:S01]  /*0000*/  LDC R1, c[0x0][0x37c] ;  /* 0x0000df00ff017b82 */ /* 0x000fe20000000800 */
[----:B------:R-:W0:Y:S07]  /*0010*/  S2R R9, SR_TID.X ;  /* 0x0000000000097919 */ /* 0x000e2e0000002100 */
[----:B------:R-:W1:Y:S01]  /*0020*/  S2UR UR4, SR_CTAID.X ;  /* 0x00000000000479c3 */ /* 0x000e620000002500 */
[----:B------:R-:W2:Y:S07]  /*0030*/  LDCU.64 UR6, c[0x0][0x358] ;  /* 0x00006b00ff0677ac */ /* 0x000eae0008000a00 */
[----:B------:R-:W3:Y:S08]  /*0040*/  LDC.64 R4, c[0x0][0x390] ;  /* 0x0000e400ff047b82 */ /* 0x000ef00000000a00 */
[----:B------:R-:W4:Y:S01]  /*0050*/  LDC.64 R6, c[0x0][0x380] ;  /* 0x0000e000ff067b82 */ /* 0x000f220000000a00 */
[----:B-1----:R-:W-:-:S07]  /*0060*/  USHF.L.U32 UR4, UR4, 0x2, URZ ;  /* 0x0000000204047899 */ /* 0x002fce00080006ff */
[----:B------:R-:W1:Y:S01]  /*0070*/  LDC.64 R2, c[0x0][0x388] ;  /* 0x0000e200ff027b82 */ /* 0x000e620000000a00 */
[----:B0-----:R-:W-:-:S05]  /*0080*/  LOP3.LUT R9, R9, UR4, RZ, 0xfc, !PT ;  /* 0x0000000409097c12 */ /* 0x001fca000f8efcff */
[----:B---3--:R-:W-:-:S04]  /*0090*/  IMAD.WIDE.U32 R4, R9, 0x4, R4 ;  /* 0x0000000409047825 */ /* 0x008fc800078e0004 */
[C---:B----4-:R-:W-:Y:S02]  /*00a0*/  IMAD.WIDE.U32 R6, R9.reuse, 0x4, R6 ;  /* 0x0000000409067825 */ /* 0x050fe400078e0006 */
[----:B--2---:R-:W2:Y:S04]  /*00b0*/  LDG.E.CONSTANT R4, desc[UR6][R4.64] ;  /* 0x0000000604047981 */ /* 0x004ea8000c1e9900 */
[----:B------:R-:W2:Y:S01]  /*00c0*/  LDG.E.CONSTANT R7, desc[UR6][R6.64] ;  /* 0x0000000606077981 */ /* 0x000ea2000c1e9900 */
[----:B-1----:R-:W-:-:S04]  /*00d0*/  IMAD.WIDE.U32 R2, R9, 0x4, R2 ;  /* 0x0000000409027825 */ /* 0x002fc800078e0002 */
[----:B--2---:R-:W-:-:S04]  /*00e0*/  FADD R0, R4, -R7 ;  /* 0x8000000704007221 */ /* 0x004fc80000000000 */
[----:B------:R-:W-:-:S05]  /*00f0*/  FMUL R0, R0, 1.4426950216293334961 ;  /* 0x3fb8aa3b00007820 */ /* 0x000fca0000400000 */
[----:B------:R-:W-:-:S13]  /*0100*/  FSETP.GEU.AND P0, PT, R0, -126, PT ;  /* 0xc2fc00000000780b */ /* 0x000fda0003f0e000 */
[----:B------:R-:W-:-:S04]  /*0110*/  @!P0 FMUL R0, R0, 0.5 ;  /* 0x3f00000000008820 */ /* 0x000fc80000400000 */
[----:B------:R-:W0:Y:S02]  /*0120*/  MUFU.EX2 R8, R0 ;  /* 0x0000000000087308 */ /* 0x000e240000000800 */
[----:B0-----:R-:W-:-:S04]  /*0130*/  @!P0 FMUL R8, R8, R8 ;  /* 0x0000000808088220 */ /* 0x001fc80000400000 */
[----:B------:R-:W-:-:S05]  /*0140*/  FADD R9, RZ, R8 ;  /* 0x00000008ff097221 */ /* 0x000fca0000000000 */
[----:B------:R-:W-:Y:S01]  /*0150*/  STG.E desc[UR6][R2.64], R9 ;  /* 0x0000000902007986 */ /* 0x000fe2000c101906 */
[----:B------:R-:W-:Y:S05]  /*0160*/  EXIT ;  /* 0x000000000000794d */ /* 0x000fea0003800000 */
.L_x_2:
        /* <DEDUP_REMOVED lines=9> */
.L_x_5:


//--------------------- .nv.shared.reserved.0     --------------------------
	.section	.nv.shared.reserved.0,"aw",@nobits
	.weak		__nv_reservedSMEM_offset_0_alias
	.size		__nv_reservedSMEM_offset_0_alias, 0, 64
	.other		__nv_reservedSMEM_offset_0_alias,@"STO_CUDA_RESERVED_SHARED STV_DEFAULT"
__nv_reservedSMEM_offset_0_alias:
	.zero		0
	.zero		64


//--------------------- .nv.constant0.default_function_kernel_2 --------------------------
	.section	.nv.constant0.default_function_kernel_2,"a",@progbits
	.sectionflags	@""
	.align	4
.nv.constant0.default_function_kernel_2:
	.zero		928


//--------------------- .nv.constant0.default_function_kernel --------------------------
	.section	.nv.constant0.default_function_kernel,"a",@progbits
	.sectionflags	@""
	.align	4
.nv.constant0.default_function_kernel:
	.zero		912


//--------------------- .nv.constant0.default_function_kernel_1 --------------------------
	.section	.nv.constant0.default_function_kernel_1,"a",@progbits
	.sectionflags	@""
	.align	4
.nv.constant0.default_function_kernel_1:
	.zero		920


//--------------------- SYMBOLS --------------------------

	.type		.nv.reservedSmem.offset0,@object
	.size		.nv.reservedSmem.offset0,0x4
